//
// Generated by NVIDIA NVVM Compiler
//
// Compiler Build ID: CL-36424714
// Cuda compilation tools, release 13.0, V13.0.88
// Based on NVVM 20.0.0
//

.version 9.0
.target sm_100
.address_size 64

	// .globl	_Z6MatMulPfS_S_ii
.extern .shared .align 16 .b8 local_output[];

.visible .entry _Z6MatMulPfS_S_ii(
	.param .u64 .ptr .align 1 _Z6MatMulPfS_S_ii_param_0,
	.param .u64 .ptr .align 1 _Z6MatMulPfS_S_ii_param_1,
	.param .u64 .ptr .align 1 _Z6MatMulPfS_S_ii_param_2,
	.param .u32 _Z6MatMulPfS_S_ii_param_3,
	.param .u32 _Z6MatMulPfS_S_ii_param_4
)
{
	.reg .pred 	%p<6>;
	.reg .b32 	%r<20>;
	.reg .b32 	%f<7>;
	.reg .b64 	%rd<15>;

	ld.param.u64 	%rd2, [_Z6MatMulPfS_S_ii_param_0];
	ld.param.u64 	%rd3, [_Z6MatMulPfS_S_ii_param_1];
	ld.param.u64 	%rd4, [_Z6MatMulPfS_S_ii_param_2];
	ld.param.u32 	%r4, [_Z6MatMulPfS_S_ii_param_3];
	ld.param.u32 	%r5, [_Z6MatMulPfS_S_ii_param_4];
	cvta.to.global.u64 	%rd1, %rd4;
	mov.u32 	%r6, %ntid.x;
	mov.u32 	%r7, %ctaid.x;
	mov.u32 	%r1, %tid.x;
	mad.lo.s32 	%r2, %r6, %r7, %r1;
	div.s32 	%r3, %r2, %r5;
	setp.ge.s32 	%p1, %r2, %r5;
	@%p1 bra 	$L__BB0_2;
	shl.b32 	%r8, %r2, 2;
	mov.u32 	%r9, local_output;
	add.s32 	%r10, %r9, %r8;
	mov.b32 	%r11, 0;
	st.shared.u32 	[%r10], %r11;
	mul.wide.s32 	%rd5, %r2, 4;
	add.s64 	%rd6, %rd1, %rd5;
	st.global.u32 	[%rd6], %r11;
$L__BB0_2:
	mul.lo.s32 	%r12, %r5, %r4;
	setp.ge.s32 	%p2, %r2, %r12;
	setp.ge.s32 	%p3, %r3, %r4;
	or.pred  	%p4, %p2, %p3;
	@%p4 bra 	$L__BB0_5;
	rem.s32 	%r13, %r2, %r5;
	shl.b32 	%r14, %r13, 2;
	mov.u32 	%r15, local_output;
	add.s32 	%r16, %r15, %r14;
	cvta.to.global.u64 	%rd7, %rd2;
	mul.wide.s32 	%rd8, %r3, 4;
	add.s64 	%rd9, %rd7, %rd8;
	ld.global.f32 	%f1, [%rd9];
	cvta.to.global.u64 	%rd10, %rd3;
	mul.wide.s32 	%rd11, %r2, 4;
	add.s64 	%rd12, %rd10, %rd11;
	ld.global.f32 	%f2, [%rd12];
	mul.f32 	%f3, %f1, %f2;
	atom.shared.add.f32 	%f4, [%r16], %f3;
	bar.sync 	0;
	setp.ge.u32 	%p5, %r1, %r5;
	@%p5 bra 	$L__BB0_5;
	mul.wide.u32 	%rd13, %r1, 4;
	add.s64 	%rd14, %rd1, %rd13;
	shl.b32 	%r17, %r1, 2;
	add.s32 	%r19, %r15, %r17;
	ld.shared.f32 	%f5, [%r19];
	atom.global.add.f32 	%f6, [%rd14], %f5;
$L__BB0_5:
	ret;

}


// ===== COMPILED SASS (sm_100) =====

	.target	sm_100

	.elftype	@"ET_EXEC"


//--------------------- .note.nv.tkinfo           --------------------------
	.section	.note.nv.tkinfo,"",@"SHT_NOTE"
	.sectionflags	@"SHF_NOTE_NV_TKINFO"
	.tkinfo
        /*0018*/ 	.word	0x00000002
        /*0030*/ 	.string	""
        /*0030*/ 	.string	"ptxas"
        /*0030*/ 	.string	"Cuda compilation tools, release 13.0, V13.0.88"
        /*0030*/ 	.string	"Build cuda_13.0.r13.0/compiler.36424714_0"
        /*0030*/ 	.string	"-arch sm_100 -m 64 "



//--------------------- .note.nv.cuinfo           --------------------------
	.section	.note.nv.cuinfo,"",@"SHT_NOTE"
	.sectionflags	@"SHF_NOTE_NV_CUINFO"
        /*0018*/ 	.short	0x0002
        /*001a*/ 	.short	0x0064
        /*001c*/ 	.short	0x0082
	.zero		2


//--------------------- .nv.info                  --------------------------
	.section	.nv.info,"",@"SHT_CUDA_INFO"
	.align	4


	//----- nvinfo : EIATTR_REGCOUNT
	.align		4
        /*0000*/ 	.byte	0x04, 0x2f
        /*0002*/ 	.short	(.L_1 - .L_0)
	.align		4
.L_0:
        /*0004*/ 	.word	index@(_Z6MatMulPfS_S_ii)
        /*0008*/ 	.word	0x00000012


	//----- nvinfo : EIATTR_FRAME_SIZE
	.align		4
.L_1:
        /*000c*/ 	.byte	0x04, 0x11
        /*000e*/ 	.short	(.L_3 - .L_2)
	.align		4
.L_2:
        /*0010*/ 	.word	index@(_Z6MatMulPfS_S_ii)
        /*0014*/ 	.word	0x00000000


	//----- nvinfo : EIATTR_MIN_STACK_SIZE
	.align		4
.L_3:
        /*0018*/ 	.byte	0x04, 0x12
        /*001a*/ 	.short	(.L_5 - .L_4)
	.align		4
.L_4:
        /*001c*/ 	.word	index@(_Z6MatMulPfS_S_ii)
        /*0020*/ 	.word	0x00000000
.L_5:


//--------------------- .nv.compat                --------------------------
	.section	.nv.compat,"",@"SHT_CUDA_COMPAT_INFO"
	.align	4
        /*0000*/ 	.byte	0x02, 0x09, 0x00, 0x00, 0x02, 0x02, 0x01, 0x00, 0x02, 0x05, 0x05, 0x00, 0x03, 0x07, 0x01, 0x01
        /*0010*/ 	.byte	0x02, 0x03, 0x00, 0x00, 0x02, 0x06, 0x01, 0x00, 0x04, 0x0b, 0x08, 0x00, 0x09, 0x00, 0x00, 0x00
        /*0020*/ 	.byte	0x00, 0x00, 0x00, 0x00


//--------------------- .nv.info._Z6MatMulPfS_S_ii --------------------------
	.section	.nv.info._Z6MatMulPfS_S_ii,"",@"SHT_CUDA_INFO"
	.sectionflags	@""
	.align	4


	//----- nvinfo : EIATTR_CUDA_API_VERSION
	.align		4
        /*0000*/ 	.byte	0x04, 0x37
        /*0002*/ 	.short	(.L_7 - .L_6)
.L_6:
        /*0004*/ 	.word	0x00000082


	//----- nvinfo : EIATTR_KPARAM_INFO
	.align		4
.L_7:
        /*0008*/ 	.byte	0x04, 0x17
        /*000a*/ 	.short	(.L_9 - .L_8)
.L_8:
        /*000c*/ 	.word	0x00000000
        /*0010*/ 	.short	0x0004
        /*0012*/ 	.short	0x001c
        /*0014*/ 	.byte	0x00, 0xf0, 0x11, 0x00


	//----- nvinfo : EIATTR_KPARAM_INFO
	.align		4
.L_9:
        /*0018*/ 	.byte	0x04, 0x17
        /*001a*/ 	.short	(.L_11 - .L_10)
.L_10:
        /*001c*/ 	.word	0x00000000
        /*0020*/ 	.short	0x0003
        /*0022*/ 	.short	0x0018
        /*0024*/ 	.byte	0x00, 0xf0, 0x11, 0x00


	//----- nvinfo : EIATTR_KPARAM_INFO
	.align		4
.L_11:
        /*0028*/ 	.byte	0x04, 0x17
        /*002a*/ 	.short	(.L_13 - .L_12)
.L_12:
        /*002c*/ 	.word	0x00000000
        /*0030*/ 	.short	0x0002
        /*0032*/ 	.short	0x0010
        /*0034*/ 	.byte	0x00, 0xf5, 0x21, 0x00


	//----- nvinfo : EIATTR_KPARAM_INFO
	.align		4
.L_13:
        /*0038*/ 	.byte	0x04, 0x17
        /*003a*/ 	.short	(.L_15 - .L_14)
.L_14:
        /*003c*/ 	.word	0x00000000
        /*0040*/ 	.short	0x0001
        /*0042*/ 	.short	0x0008
        /*0044*/ 	.byte	0x00, 0xf5, 0x21, 0x00


	//----- nvinfo : EIATTR_KPARAM_INFO
	.align		4
.L_15:
        /*0048*/ 	.byte	0x04, 0x17
        /*004a*/ 	.short	(.L_17 - .L_16)
.L_16:
        /*004c*/ 	.word	0x00000000
        /*0050*/ 	.short	0x0000
        /*0052*/ 	.short	0x0000
        /*0054*/ 	.byte	0x00, 0xf5, 0x21, 0x00


	//----- nvinfo : EIATTR_SPARSE_MMA_MASK
	.align		4
.L_17:
        /*0058*/ 	.byte	0x03, 0x50
        /*005a*/ 	.short	0x0000


	//----- nvinfo : EIATTR_MAXREG_COUNT
	.align		4
        /*005c*/ 	.byte	0x03, 0x1b
        /*005e*/ 	.short	0x00ff


	//----- nvinfo : EIATTR_NUM_BARRIERS
	.align		4
        /*0060*/ 	.byte	0x02, 0x4c
        /*0062*/ 	.byte	0x01
	.zero		1


	//----- nvinfo : EIATTR_MERCURY_ISA_VERSION
	.align		4
        /*0064*/ 	.byte	0x03, 0x5f
        /*0066*/ 	.short	0x0101


	//----- nvinfo : EIATTR_VRC_CTA_INIT_COUNT
	.align		4
        /*0068*/ 	.byte	0x02, 0x4a
	.zero		1
	.zero		1


	//----- nvinfo : EIATTR_EXIT_INSTR_OFFSETS
	.align		4
        /*006c*/ 	.byte	0x04, 0x1c
        /*006e*/ 	.short	(.L_19 - .L_18)


	//   ....[0]....
.L_18:
        /*0070*/ 	.word	0x000002c0


	//   ....[1]....
        /*0074*/ 	.word	0x00000460


	//   ....[2]....
        /*0078*/ 	.word	0x000004c0


	//----- nvinfo : EIATTR_CRS_STACK_SIZE
	.align		4
.L_19:
        /*007c*/ 	.byte	0x04, 0x1e
        /*007e*/ 	.short	(.L_21 - .L_20)
.L_20:
        /*0080*/ 	.word	0x00000000


	//----- nvinfo : EIATTR_CBANK_PARAM_SIZE
	.align		4
.L_21:
        /*0084*/ 	.byte	0x03, 0x19
        /*0086*/ 	.short	0x0020


	//----- nvinfo : EIATTR_PARAM_CBANK
	.align		4
        /*0088*/ 	.byte	0x04, 0x0a
        /*008a*/ 	.short	(.L_23 - .L_22)
	.align		4
.L_22:
        /*008c*/ 	.word	index@(.nv.constant0._Z6MatMulPfS_S_ii)
        /*0090*/ 	.short	0x0380
        /*0092*/ 	.short	0x0020


	//----- nvinfo : EIATTR_SW_WAR
	.align		4
.L_23:
        /*0094*/ 	.byte	0x04, 0x36
        /*0096*/ 	.short	(.L_25 - .L_24)
.L_24:
        /*0098*/ 	.word	0x00000008
.L_25:


//--------------------- .nv.callgraph             --------------------------
	.section	.nv.callgraph,"",@"SHT_CUDA_CALLGRAPH"
	.align	4
	.sectionentsize	8
	.align		4
        /*0000*/ 	.word	0x00000000
	.align		4
        /*0004*/ 	.word	0xffffffff
	.align		4
        /*0008*/ 	.word	0x00000000
	.align		4
        /*000c*/ 	.word	0xfffffffe
	.align		4
        /*0010*/ 	.word	0x00000000
	.align		4
        /*0014*/ 	.word	0xfffffffd
	.align		4
        /*0018*/ 	.word	0x00000000
	.align		4
        /*001c*/ 	.word	0xfffffffc


//--------------------- .text._Z6MatMulPfS_S_ii   --------------------------
	.section	.text._Z6MatMulPfS_S_ii,"ax",@progbits
	.align	128
        .global         _Z6MatMulPfS_S_ii
        .type           _Z6MatMulPfS_S_ii,@function
        .size           _Z6MatMulPfS_S_ii,(.L_x_3 - _Z6MatMulPfS_S_ii)
        .other          _Z6MatMulPfS_S_ii,@"STO_CUDA_ENTRY STV_DEFAULT"
_Z6MatMulPfS_S_ii:
.text._Z6MatMulPfS_S_ii:
[----:B------:R-:W-:Y:S08]  /*0000*/  LDC R1, c[0x0][0x37c] ;  /* 0x0000df00ff017b82 */ /* 0x000ff00000000800 */
[----:B------:R-:W0:Y:S01]  /*0010*/  LDC R3, c[0x0][0x39c] ;  /* 0x0000e700ff037b82 */ /* 0x000e220000000800 */
[----:B------:R-:W1:Y:S01]  /*0020*/  S2R R9, SR_CTAID.X ;  /* 0x0000000000097919 */ /* 0x000e620000002500 */
[----:B------:R-:W1:Y:S01]  /*0030*/  LDCU UR4, c[0x0][0x360] ;  /* 0x00006c00ff0477ac */ /* 0x000e620008000800 */
[----:B------:R-:W1:Y:S01]  /*0040*/  S2R R0, SR_TID.X ;  /* 0x0000000000007919 */ /* 0x000e620000002100 */
[----:B------:R-:W2:Y:S01]  /*0050*/  LDCU.64 UR6, c[0x0][0x358] ;  /* 0x00006b00ff0677ac */ /* 0x000ea20008000a00 */
[----:B0-----:R-:W-:-:S04]  /*0060*/  IABS R2, R3 ;  /* 0x0000000300027213 */ /* 0x001fc80000000000 */
[----:B------:R-:W0:Y:S01]  /*0070*/  I2F.RP R5, R2 ;  /* 0x0000000200057306 */ /* 0x000e220000209400 */
[----:B-1----:R-:W-:Y:S01]  /*0080*/  IMAD R4, R9, UR4, R0 ;  /* 0x0000000409047c24 */ /* 0x002fe2000f8e0200 */
[----:B------:R-:W1:Y:S04]  /*0090*/  LDCU UR4, c[0x0][0x398] ;  /* 0x00007300ff0477ac */ /* 0x000e680008000800 */
[----:B------:R-:W-:Y:S02]  /*00a0*/  ISETP.GE.AND P2, PT, R4, R3, PT ;  /* 0x000000030400720c */ /* 0x000fe40003f46270 */
[----:B0-----:R-:W0:Y:S01]  /*00b0*/  MUFU.RCP R5, R5 ;  /* 0x0000000500057308 */ /* 0x001e220000001000 */
[----:B-1----:R-:W-:Y:S02]  /*00c0*/  IMAD R13, R3, UR4, RZ ;  /* 0x00000004030d7c24 */ /* 0x002fe4000f8e02ff */
[----:B0-----:R-:W-:Y:S01]  /*00d0*/  VIADD R6, R5, 0xffffffe ;  /* 0x0ffffffe05067836 */ /* 0x001fe20000000000 */
[----:B------:R-:W-:-:S04]  /*00e0*/  IABS R5, R4 ;  /* 0x0000000400057213 */ /* 0x000fc80000000000 */
[----:B------:R0:W1:Y:S02]  /*00f0*/  F2I.FTZ.U32.TRUNC.NTZ R7, R6 ;  /* 0x0000000600077305 */ /* 0x000064000021f000 */
[----:B0-----:R-:W-:Y:S02]  /*0100*/  IMAD.MOV.U32 R6, RZ, RZ, RZ ;  /* 0x000000ffff067224 */ /* 0x001fe400078e00ff */
[----:B-1----:R-:W-:-:S04]  /*0110*/  IMAD.MOV R11, RZ, RZ, -R7 ;  /* 0x000000ffff0b7224 */ /* 0x002fc800078e0a07 */
[----:B------:R-:W-:Y:S01]  /*0120*/  IMAD R9, R11, R2, RZ ;  /* 0x000000020b097224 */ /* 0x000fe200078e02ff */
[----:B------:R-:W-:-:S03]  /*0130*/  LOP3.LUT R11, RZ, R3, RZ, 0x33, !PT ;  /* 0x00000003ff0b7212 */ /* 0x000fc600078e33ff */
[----:B------:R-:W-:Y:S02]  /*0140*/  IMAD.HI.U32 R7, R7, R9, R6 ;  /* 0x0000000907077227 */ /* 0x000fe400078e0006 */
[----:B------:R-:W0:Y:S04]  /*0150*/  @!P2 S2R R9, SR_CgaCtaId ;  /* 0x000000000009a919 */ /* 0x000e280000008800 */
[----:B------:R-:W-:-:S04]  /*0160*/  IMAD.HI.U32 R8, R7, R5, RZ ;  /* 0x0000000507087227 */ /* 0x000fc800078e00ff */
[----:B------:R-:W-:-:S04]  /*0170*/  IMAD.MOV R6, RZ, RZ, -R8 ;  /* 0x000000ffff067224 */ /* 0x000fc800078e0a08 */
[----:B------:R-:W-:Y:S01]  /*0180*/  IMAD R5, R2, R6, R5 ;  /* 0x0000000602057224 */ /* 0x000fe200078e0205 */
[----:B------:R-:W-:-:S04]  /*0190*/  LOP3.LUT R6, R4, R3, RZ, 0x3c, !PT ;  /* 0x0000000304067212 */ /* 0x000fc800078e3cff */
[----:B------:R-:W-:Y:S02]  /*01a0*/  ISETP.GT.U32.AND P3, PT, R2, R5, PT ;  /* 0x000000050200720c */ /* 0x000fe40003f64070 */
[----:B------:R-:W-:Y:S02]  /*01b0*/  ISETP.GE.AND P0, PT, R6, RZ, PT ;  /* 0x000000ff0600720c */ /* 0x000fe40003f06270 */
[----:B------:R-:W1:Y:S09]  /*01c0*/  @!P2 LDC.64 R6, c[0x0][0x390] ;  /* 0x0000e400ff06ab82 */ /* 0x000e720000000a00 */
[----:B------:R-:W-:Y:S01]  /*01d0*/  @!P3 IMAD.IADD R5, R5, 0x1, -R2 ;  /* 0x000000010505b824 */ /* 0x000fe200078e0a02 */
[----:B------:R-:W-:-:S04]  /*01e0*/  @!P3 IADD3 R8, PT, PT, R8, 0x1, RZ ;  /* 0x000000010808b810 */ /* 0x000fc80007ffe0ff */
[----:B------:R-:W-:Y:S01]  /*01f0*/  ISETP.GE.U32.AND P1, PT, R5, R2, PT ;  /* 0x000000020500720c */ /* 0x000fe20003f26070 */
[----:B-1----:R-:W-:-:S12]  /*0200*/  @!P2 IMAD.WIDE R6, R4, 0x4, R6 ;  /* 0x000000040406a825 */ /* 0x002fd800078e0206 */
[----:B------:R-:W-:Y:S01]  /*0210*/  @P1 VIADD R8, R8, 0x1 ;  /* 0x0000000108081836 */ /* 0x000fe20000000000 */
[----:B------:R-:W-:Y:S01]  /*0220*/  ISETP.NE.AND P1, PT, R3, RZ, PT ;  /* 0x000000ff0300720c */ /* 0x000fe20003f25270 */
[----:B--2---:R1:W-:Y:S02]  /*0230*/  @!P2 STG.E desc[UR6][R6.64], RZ ;  /* 0x000000ff0600a986 */ /* 0x0043e4000c101906 */
[----:B------:R-:W-:-:S05]  /*0240*/  @!P0 IMAD.MOV R8, RZ, RZ, -R8 ;  /* 0x000000ffff088224 */ /* 0x000fca00078e0a08 */
[----:B------:R-:W-:Y:S02]  /*0250*/  SEL R15, R11, R8, !P1 ;  /* 0x000000080b0f7207 */ /* 0x000fe40004800000 */
[----:B------:R-:W-:Y:S02]  /*0260*/  @!P2 MOV R8, 0x400 ;  /* 0x000004000008a802 */ /* 0x000fe40000000f00 */
[----:B------:R-:W-:Y:S02]  /*0270*/  ISETP.GE.AND P0, PT, R15, UR4, PT ;  /* 0x000000040f007c0c */ /* 0x000fe4000bf06270 */
[----:B0-----:R-:W-:Y:S02]  /*0280*/  @!P2 LEA R9, R9, R8, 0x18 ;  /* 0x000000080909a211 */ /* 0x001fe400078ec0ff */
[----:B------:R-:W-:-:S03]  /*0290*/  ISETP.GE.OR P0, PT, R4, R13, P0 ;  /* 0x0000000d0400720c */ /* 0x000fc60000706670 */
[----:B------:R-:W-:-:S05]  /*02a0*/  @!P2 IMAD R9, R4, 0x4, R9 ;  /* 0x000000040409a824 */ /* 0x000fca00078e0209 */
[----:B------:R1:W-:Y:S05]  /*02b0*/  @!P2 STS [R9], RZ ;  /* 0x000000ff0900a388 */ /* 0x0003ea0000000800 */
[----:B------:R-:W-:Y:S05]  /*02c0*/  @P0 EXIT ;  /* 0x000000000000094d */ /* 0x000fea0003800000 */
[----:B-1----:R-:W0:Y:S08]  /*02d0*/  LDC.64 R6, c[0x0][0x380] ;  /* 0x0000e000ff067b82 */ /* 0x002e300000000a00 */
[----:B------:R-:W1:Y:S01]  /*02e0*/  LDC.64 R8, c[0x0][0x388] ;  /* 0x0000e200ff087b82 */ /* 0x000e620000000a00 */
[----:B0-----:R-:W-:-:S06]  /*02f0*/  IMAD.WIDE R6, R15, 0x4, R6 ;  /* 0x000000040f067825 */ /* 0x001fcc00078e0206 */
[----:B------:R-:W2:Y:S01]  /*0300*/  LDG.E R6, desc[UR6][R6.64] ;  /* 0x0000000606067981 */ /* 0x000ea2000c1e1900 */
[----:B-1----:R-:W-:-:S06]  /*0310*/  IMAD.WIDE R8, R4, 0x4, R8 ;  /* 0x0000000404087825 */ /* 0x002fcc00078e0208 */
[----:B------:R-:W2:Y:S01]  /*0320*/  LDG.E R9, desc[UR6][R8.64] ;  /* 0x0000000608097981 */ /* 0x000ea2000c1e1900 */
[----:B------:R-:W0:Y:S01]  /*0330*/  S2UR UR5, SR_CgaCtaId ;  /* 0x00000000000579c3 */ /* 0x000e220000008800 */
[----:B------:R-:W-:Y:S02]  /*0340*/  ISETP.GE.AND P2, PT, R4, RZ, PT ;  /* 0x000000ff0400720c */ /* 0x000fe40003f46270 */
[----:B------:R-:W-:Y:S02]  /*0350*/  ISETP.GT.U32.AND P0, PT, R2, R5, PT ;  /* 0x000000050200720c */ /* 0x000fe40003f04070 */
[----:B------:R-:W-:-:S04]  /*0360*/  IADD3 R2, PT, PT, R5, -R2, RZ ;  /* 0x8000000205027210 */ /* 0x000fc80007ffe0ff */
[----:B------:R-:W-:Y:S01]  /*0370*/  SEL R2, R2, R5, !P0 ;  /* 0x0000000502027207 */ /* 0x000fe20004000000 */
[----:B------:R-:W-:-:S04]  /*0380*/  UMOV UR4, 0x400 ;  /* 0x0000040000047882 */ /* 0x000fc80000000000 */
[----:B------:R-:W-:Y:S01]  /*0390*/  @!P2 IMAD.MOV R2, RZ, RZ, -R2 ;  /* 0x000000ffff02a224 */ /* 0x000fe200078e0a02 */
[----:B------:R-:W-:Y:S04]  /*03a0*/  BSSY.RECONVERGENT B0, `(.L_x_0) ;  /* 0x0000009000007945 */ /* 0x000fe80003800200 */
[----:B------:R-:W-:Y:S01]  /*03b0*/  SEL R2, R11, R2, !P1 ;  /* 0x000000020b027207 */ /* 0x000fe20004800000 */
[----:B0-----:R-:W-:-:S06]  /*03c0*/  ULEA UR4, UR5, UR4, 0x18 ;  /* 0x0000000405047291 */ /* 0x001fcc000f8ec0ff */
[----:B------:R-:W-:Y:S01]  /*03d0*/  LEA R2, R2, UR4, 0x2 ;  /* 0x0000000402027c11 */ /* 0x000fe2000f8e10ff */
[----:B--2---:R-:W-:-:S07]  /*03e0*/  FMUL R7, R6, R9 ;  /* 0x0000000906077220 */ /* 0x004fce0000400000 */
.L_x_1:
[----:B------:R-:W0:Y:S02]  /*03f0*/  LDS R4, [R2] ;  /* 0x0000000002047984 */ /* 0x000e240000000800 */
[----:B0-----:R-:W-:-:S05]  /*0400*/  FADD R5, R7, R4 ;  /* 0x0000000407057221 */ /* 0x001fca0000000000 */
[----:B------:R-:W0:Y:S02]  /*0410*/  ATOMS.CAST.SPIN P0, [R2], R4, R5 ;  /* 0x000000040200758d */ /* 0x000e240001800005 */
[----:B0-----:R-:W-:Y:S05]  /*0420*/  @!P0 BRA `(.L_x_1) ;  /* 0xfffffffc00f08947 */ /* 0x001fea000383ffff */
[----:B------:R-:W-:Y:S05]  /*0430*/  BSYNC.RECONVERGENT B0 ;  /* 0x0000000000007941 */ /* 0x000fea0003800200 */
.L_x_0:
[----:B------:R-:W-:Y:S01]  /*0440*/  BAR.SYNC.DEFER_BLOCKING 0x0 ;  /* 0x0000000000007b1d */ /* 0x000fe20000010000 */
[----:B------:R-:W-:-:S13]  /*0450*/  ISETP.GE.U32.AND P0, PT, R0, R3, PT ;  /* 0x000000030000720c */ /* 0x000fda0003f06070 */
[----:B------:R-:W-:Y:S05]  /*0460*/  @P0 EXIT ;  /* 0x000000000000094d */ /* 0x000fea0003800000 */
[C---:B------:R-:W-:Y:S01]  /*0470*/  LEA R4, R0.reuse, UR4, 0x2 ;  /* 0x0000000400047c11 */ /* 0x040fe2000f8e10ff */
[----:B------:R-:W0:Y:S04]  /*0480*/  LDC.64 R2, c[0x0][0x390] ;  /* 0x0000e400ff027b82 */ /* 0x000e280000000a00 */
[----:B------:R-:W1:Y:S01]  /*0490*/  LDS R5, [R4] ;  /* 0x0000000004057984 */ /* 0x000e620000000800 */
[----:B0-----:R-:W-:-:S05]  /*04a0*/  IMAD.WIDE.U32 R2, R0, 0x4, R2 ;  /* 0x0000000400027825 */ /* 0x001fca00078e0002 */
[----:B-1----:R-:W-:Y:S01]  /*04b0*/  REDG.E.ADD.F32.FTZ.RN.STRONG.GPU desc[UR6][R2.64], R5 ;  /* 0x00000005020079a6 */ /* 0x002fe2000c12f306 */
[----:B------:R-:W-:Y:S05]  /*04c0*/  EXIT ;  /* 0x000000000000794d */ /* 0x000fea0003800000 */
.L_x_2:
[----:B------:R-:W-:-:S00]  /*04d0*/  BRA `(.L_x_2) ;  /* 0xfffffffc00fc7947 */ /* 0x000fc0000383ffff */
[----:B------:R-:W-:-:S00]  /*04e0*/  NOP ;  /* 0x0000000000007918 */ /* 0x000fc00000000000 */
        /* <DEDUP_REMOVED lines=9> */
.L_x_3:


//--------------------- .nv.shared._Z6MatMulPfS_S_ii --------------------------
	.section	.nv.shared._Z6MatMulPfS_S_ii,"aw",@nobits
	.sectionflags	@""
	.align	16
	.zero		1024


//--------------------- .nv.shared.reserved.0     --------------------------
	.section	.nv.shared.reserved.0,"aw",@nobits
	.weak		__nv_reservedSMEM_offset_0_alias
	.size		__nv_reservedSMEM_offset_0_alias, 0, 64
	.other		__nv_reservedSMEM_offset_0_alias,@"STO_CUDA_RESERVED_SHARED STV_DEFAULT"
__nv_reservedSMEM_offset_0_alias:
	.zero		0
	.zero		64


//--------------------- .nv.constant0._Z6MatMulPfS_S_ii --------------------------
	.section	.nv.constant0._Z6MatMulPfS_S_ii,"a",@progbits
	.sectionflags	@""
	.align	4
.nv.constant0._Z6MatMulPfS_S_ii:
	.zero		928


//--------------------- SYMBOLS --------------------------

	.type		.nv.reservedSmem.offset0,@object
	.size		.nv.reservedSmem.offset0,0x4
	.type		.nv.reservedSmem.cap,@object
	.size		.nv.reservedSmem.cap,0x4
